	.headerflags	@"EF_CUDA_TEXMODE_UNIFIED EF_CUDA_64BIT_ADDRESS EF_CUDA_ACCELERATORS EF_CUDA_SM90 EF_CUDA_VIRTUAL_SM(EF_CUDA_SM90)"
	.elftype	@"ET_EXEC"


//--------------------- .nv.info                  --------------------------
	.section	.nv.info,"",@"SHT_CUDA_INFO"
	.align	4


	//----- nvinfo : EIATTR_REGCOUNT
	.align		4
        /*0000*/ 	.byte	0x04, 0x2f
        /*0002*/ 	.short	(.L_3 - .L_2)
	.align		4
.L_2:
        /*0004*/ 	.word	index@(triton_poi_fused__native_batch_norm_legit_no_training_add_relu_threshold_backward_1)
        /*0008*/ 	.word	0x00000020


	//----- nvinfo : EIATTR_MIN_STACK_SIZE
	.align		4
.L_3:
        /*000c*/ 	.byte	0x04, 0x12
        /*000e*/ 	.short	(.L_5 - .L_4)
	.align		4
.L_4:
        /*0010*/ 	.word	index@(triton_poi_fused__native_batch_norm_legit_no_training_add_relu_threshold_backward_1)
        /*0014*/ 	.word	0x00000000


	//----- nvinfo : EIATTR_FRAME_SIZE
	.align		4
.L_5:
        /*0018*/ 	.byte	0x04, 0x11
        /*001a*/ 	.short	(.L_7 - .L_6)
	.align		4
.L_6:
        /*001c*/ 	.word	index@(triton_poi_fused__native_batch_norm_legit_no_training_add_relu_threshold_backward_1)
        /*0020*/ 	.word	0x00000000


	//----- nvinfo : EIATTR_MIN_STACK_SIZE
	.align		4
.L_7:
        /*0024*/ 	.byte	0x04, 0x12
        /*0026*/ 	.short	(.L_9 - .L_8)
	.align		4
.L_8:
        /*0028*/ 	.word	index@(triton_poi_fused__native_batch_norm_legit_no_training_add_relu_threshold_backward_1)
        /*002c*/ 	.word	0x00000000
.L_9:


//--------------------- .nv.info.triton_poi_fused__native_batch_norm_legit_no_training_add_relu_threshold_backward_1 --------------------------
	.section	.nv.info.triton_poi_fused__native_batch_norm_legit_no_training_add_relu_threshold_backward_1,"",@"SHT_CUDA_INFO"
	.sectionflags	@""
	.align	4


	//----- nvinfo : EIATTR_CUDA_API_VERSION
	.align		4
        /*0000*/ 	.byte	0x04, 0x37
        /*0002*/ 	.short	(.L_11 - .L_10)
.L_10:
        /*0004*/ 	.word	0x0000007c


	//----- nvinfo : EIATTR_KPARAM_INFO
	.align		4
.L_11:
        /*0008*/ 	.byte	0x04, 0x17
        /*000a*/ 	.short	(.L_13 - .L_12)
.L_12:
        /*000c*/ 	.word	0x00000000
        /*0010*/ 	.short	0x000d
        /*0012*/ 	.short	0x0068
        /*0014*/ 	.byte	0x00, 0xf0, 0x11, 0x00


	//----- nvinfo : EIATTR_KPARAM_INFO
	.align		4
.L_13:
        /*0018*/ 	.byte	0x04, 0x17
        /*001a*/ 	.short	(.L_15 - .L_14)
.L_14:
        /*001c*/ 	.word	0x00000000
        /*0020*/ 	.short	0x000c
        /*0022*/ 	.short	0x0060
        /*0024*/ 	.byte	0x00, 0xf4, 0x21, 0x00


	//----- nvinfo : EIATTR_KPARAM_INFO
	.align		4
.L_15:
        /*0028*/ 	.byte	0x04, 0x17
        /*002a*/ 	.short	(.L_17 - .L_16)
.L_16:
        /*002c*/ 	.word	0x00000000
        /*0030*/ 	.short	0x000b
        /*0032*/ 	.short	0x0058
        /*0034*/ 	.byte	0x00, 0xf4, 0x21, 0x00


	//----- nvinfo : EIATTR_KPARAM_INFO
	.align		4
.L_17:
        /*0038*/ 	.byte	0x04, 0x17
        /*003a*/ 	.short	(.L_19 - .L_18)
.L_18:
        /*003c*/ 	.word	0x00000000
        /*0040*/ 	.short	0x000a
        /*0042*/ 	.short	0x0050
        /*0044*/ 	.byte	0x00, 0xf4, 0x21, 0x00


	//----- nvinfo : EIATTR_KPARAM_INFO
	.align		4
.L_19:
        /*0048*/ 	.byte	0x04, 0x17
        /*004a*/ 	.short	(.L_21 - .L_20)
.L_20:
        /*004c*/ 	.word	0x00000000
        /*0050*/ 	.short	0x0009
        /*0052*/ 	.short	0x0048
        /*0054*/ 	.byte	0x00, 0xf4, 0x21, 0x00


	//----- nvinfo : EIATTR_KPARAM_INFO
	.align		4
.L_21:
        /*0058*/ 	.byte	0x04, 0x17
        /*005a*/ 	.short	(.L_23 - .L_22)
.L_22:
        /*005c*/ 	.word	0x00000000
        /*0060*/ 	.short	0x0008
        /*0062*/ 	.short	0x0040
        /*0064*/ 	.byte	0x00, 0xf4, 0x21, 0x00


	//----- nvinfo : EIATTR_KPARAM_INFO
	.align		4
.L_23:
        /*0068*/ 	.byte	0x04, 0x17
        /*006a*/ 	.short	(.L_25 - .L_24)
.L_24:
        /*006c*/ 	.word	0x00000000
        /*0070*/ 	.short	0x0007
        /*0072*/ 	.short	0x0038
        /*0074*/ 	.byte	0x00, 0xf4, 0x21, 0x00


	//----- nvinfo : EIATTR_KPARAM_INFO
	.align		4
.L_25:
        /*0078*/ 	.byte	0x04, 0x17
        /*007a*/ 	.short	(.L_27 - .L_26)
.L_26:
        /*007c*/ 	.word	0x00000000
        /*0080*/ 	.short	0x0006
        /*0082*/ 	.short	0x0030
        /*0084*/ 	.byte	0x00, 0xf4, 0x21, 0x00


	//----- nvinfo : EIATTR_KPARAM_INFO
	.align		4
.L_27:
        /*0088*/ 	.byte	0x04, 0x17
        /*008a*/ 	.short	(.L_29 - .L_28)
.L_28:
        /*008c*/ 	.word	0x00000000
        /*0090*/ 	.short	0x0005
        /*0092*/ 	.short	0x0028
        /*0094*/ 	.byte	0x00, 0xf4, 0x21, 0x00


	//----- nvinfo : EIATTR_KPARAM_INFO
	.align		4
.L_29:
        /*0098*/ 	.byte	0x04, 0x17
        /*009a*/ 	.short	(.L_31 - .L_30)
.L_30:
        /*009c*/ 	.word	0x00000000
        /*00a0*/ 	.short	0x0004
        /*00a2*/ 	.short	0x0020
        /*00a4*/ 	.byte	0x00, 0xf4, 0x21, 0x00


	//----- nvinfo : EIATTR_KPARAM_INFO
	.align		4
.L_31:
        /*00a8*/ 	.byte	0x04, 0x17
        /*00aa*/ 	.short	(.L_33 - .L_32)
.L_32:
        /*00ac*/ 	.word	0x00000000
        /*00b0*/ 	.short	0x0003
        /*00b2*/ 	.short	0x0018
        /*00b4*/ 	.byte	0x00, 0xf4, 0x21, 0x00


	//----- nvinfo : EIATTR_KPARAM_INFO
	.align		4
.L_33:
        /*00b8*/ 	.byte	0x04, 0x17
        /*00ba*/ 	.short	(.L_35 - .L_34)
.L_34:
        /*00bc*/ 	.word	0x00000000
        /*00c0*/ 	.short	0x0002
        /*00c2*/ 	.short	0x0010
        /*00c4*/ 	.byte	0x00, 0xf4, 0x21, 0x00


	//----- nvinfo : EIATTR_KPARAM_INFO
	.align		4
.L_35:
        /*00c8*/ 	.byte	0x04, 0x17
        /*00ca*/ 	.short	(.L_37 - .L_36)
.L_36:
        /*00cc*/ 	.word	0x00000000
        /*00d0*/ 	.short	0x0001
        /*00d2*/ 	.short	0x0008
        /*00d4*/ 	.byte	0x00, 0xf4, 0x21, 0x00


	//----- nvinfo : EIATTR_KPARAM_INFO
	.align		4
.L_37:
        /*00d8*/ 	.byte	0x04, 0x17
        /*00da*/ 	.short	(.L_39 - .L_38)
.L_38:
        /*00dc*/ 	.word	0x00000000
        /*00e0*/ 	.short	0x0000
        /*00e2*/ 	.short	0x0000
        /*00e4*/ 	.byte	0x00, 0xf4, 0x21, 0x00


	//----- nvinfo : EIATTR_SPARSE_MMA_MASK
	.align		4
.L_39:
        /*00e8*/ 	.byte	0x03, 0x50
        /*00ea*/ 	.short	0x0000


	//----- nvinfo : EIATTR_MAXREG_COUNT
	.align		4
        /*00ec*/ 	.byte	0x03, 0x1b
        /*00ee*/ 	.short	0x00ff


	//----- nvinfo : EIATTR_EXIT_INSTR_OFFSETS
	.align		4
        /*00f0*/ 	.byte	0x04, 0x1c
        /*00f2*/ 	.short	(.L_41 - .L_40)


	//   ....[0]....
.L_40:
        /*00f4*/ 	.word	0x000008f0


	//   ....[1]....
        /*00f8*/ 	.word	0x00000910


	//----- nvinfo : EIATTR_REQNTID
	.align		4
.L_41:
        /*00fc*/ 	.byte	0x04, 0x10
        /*00fe*/ 	.short	(.L_43 - .L_42)
.L_42:
        /*0100*/ 	.word	0x00000080
        /*0104*/ 	.word	0x00000001
        /*0108*/ 	.word	0x00000001


	//----- nvinfo : EIATTR_CBANK_PARAM_SIZE
	.align		4
.L_43:
        /*010c*/ 	.byte	0x03, 0x19
        /*010e*/ 	.short	0x006c


	//----- nvinfo : EIATTR_PARAM_CBANK
	.align		4
        /*0110*/ 	.byte	0x04, 0x0a
        /*0112*/ 	.short	(.L_45 - .L_44)
	.align		4
.L_44:
        /*0114*/ 	.word	index@(.nv.constant0.triton_poi_fused__native_batch_norm_legit_no_training_add_relu_threshold_backward_1)
        /*0118*/ 	.short	0x0210
        /*011a*/ 	.short	0x006c


	//----- nvinfo : EIATTR_SW_WAR
	.align		4
.L_45:
        /*011c*/ 	.byte	0x04, 0x36
        /*011e*/ 	.short	(.L_47 - .L_46)
.L_46:
        /*0120*/ 	.word	0x00000008
.L_47:


//--------------------- .nv.callgraph             --------------------------
	.section	.nv.callgraph,"",@"SHT_CUDA_CALLGRAPH"
	.align	4
	.sectionentsize	8
	.align		4
        /*0000*/ 	.word	0x00000000
	.align		4
        /*0004*/ 	.word	0xffffffff
	.align		4
        /*0008*/ 	.word	0x00000000
	.align		4
        /*000c*/ 	.word	0xfffffffe
	.align		4
        /*0010*/ 	.word	0x00000000
	.align		4
        /*0014*/ 	.word	0xfffffffd
	.align		4
        /*0018*/ 	.word	0x00000000
	.align		4
        /*001c*/ 	.word	0xfffffffc


//--------------------- .nv.constant4             --------------------------
	.section	.nv.constant4,"a",@progbits
	.align	8
	.align		8
.nv.constant4:
        /*0000*/ 	.dword	_$_str
	.align		8
        /*0008*/ 	.dword	_$_str_$_2


//--------------------- .text.triton_poi_fused__native_batch_norm_legit_no_training_add_relu_threshold_backward_1 --------------------------
	.section	.text.triton_poi_fused__native_batch_norm_legit_no_training_add_relu_threshold_backward_1,"ax",@progbits
	.align	128
        .global         triton_poi_fused__native_batch_norm_legit_no_training_add_relu_threshold_backward_1
        .type           triton_poi_fused__native_batch_norm_legit_no_training_add_relu_threshold_backward_1,@function
        .size           triton_poi_fused__native_batch_norm_legit_no_training_add_relu_threshold_backward_1,(.L_x_1 - triton_poi_fused__native_batch_norm_legit_no_training_add_relu_threshold_backward_1)
        .other          triton_poi_fused__native_batch_norm_legit_no_training_add_relu_threshold_backward_1,@"STO_CUDA_ENTRY STV_DEFAULT"
triton_poi_fused__native_batch_norm_legit_no_training_add_relu_threshold_backward_1:
.text.triton_poi_fused__native_batch_norm_legit_no_training_add_relu_threshold_backward_1:
[----:B------:R-:W0:Y:S01]  /*0000*/  LDC R1, c[0x0][0x28] ;  /* 0x00000a00ff017b82 */ /* 0x000e220000000800 */
[----:B------:R-:W1:Y:S07]  /*0010*/  S2R R0, SR_TID.X ;  /* 0x0000000000007919 */ /* 0x000e6e0000002100 */
[----:B------:R-:W2:Y:S01]  /*0020*/  LDC.64 R6, c[0x0][0x250] ;  /* 0x00009400ff067b82 */ /* 0x000ea20000000a00 */
[----:B------:R-:W3:Y:S01]  /*0030*/  S2R R5, SR_CTAID.X ;  /* 0x0000000000057919 */ /* 0x000ee20000002500 */
[----:B------:R-:W-:-:S02]  /*0040*/  CS2R R10, SRZ ;  /* 0x00000000000a7805 */ /* 0x000fc4000001ff00 */
[----:B------:R-:W-:Y:S01]  /*0050*/  CS2R R18, SRZ ;  /* 0x0000000000127805 */ /* 0x000fe2000001ff00 */
[----:B------:R-:W-:-:S03]  /*0060*/  ULDC.64 UR4, c[0x0][0x208] ;  /* 0x0000820000047ab9 */ /* 0x000fc60000000a00 */
[----:B------:R-:W4:Y:S08]  /*0070*/  LDC.64 R26, c[0x0][0x228] ;  /* 0x00008a00ff1a7b82 */ /* 0x000f300000000a00 */
[----:B------:R-:W5:Y:S08]  /*0080*/  LDC.64 R24, c[0x0][0x248] ;  /* 0x00009200ff187b82 */ /* 0x000f700000000a00 */
[----:B------:R-:W4:Y:S08]  /*0090*/  LDC.64 R20, c[0x0][0x220] ;  /* 0x00008800ff147b82 */ /* 0x000f300000000a00 */
[----:B------:R-:W5:Y:S01]  /*00a0*/  LDC.64 R12, c[0x0][0x230] ;  /* 0x00008c00ff0c7b82 */ /* 0x000f620000000a00 */
[----:B-1----:R-:W-:-:S02]  /*00b0*/  SHF.L.U32 R0, R0, 0x1, RZ ;  /* 0x0000000100007819 */ /* 0x002fc400000006ff */
[----:B------:R-:W-:Y:S02]  /*00c0*/  CS2R R8, SRZ ;  /* 0x0000000000087805 */ /* 0x000fe4000001ff00 */
[----:B---3--:R-:W-:Y:S01]  /*00d0*/  SHF.R.S32.HI R3, RZ, 0x17, R5 ;  /* 0x00000017ff037819 */ /* 0x008fe20000011405 */
[----:B------:R-:W-:Y:S01]  /*00e0*/  ULDC.64 UR6, c[0x0][0x270] ;  /* 0x00009c0000067ab9 */ /* 0x000fe20000000a00 */
[----:B------:R-:W-:Y:S02]  /*00f0*/  LOP3.LUT R0, R0, 0xfe, RZ, 0xc0, !PT ;  /* 0x000000fe00007812 */ /* 0x000fe400078ec0ff */
[----:B------:R-:W-:Y:S01]  /*0100*/  SGXT R3, R3, 0x1 ;  /* 0x000000010303781a */ /* 0x000fe20000000200 */
[----:B------:R-:W1:Y:S01]  /*0110*/  LDC.64 R16, c[0x0][0x238] ;  /* 0x00008e00ff107b82 */ /* 0x000e620000000a00 */
[----:B------:R-:W-:-:S04]  /*0120*/  LEA R0, R5, R0, 0x8 ;  /* 0x0000000005007211 */ /* 0x000fc800078e40ff */
[----:B------:R-:W-:Y:S02]  /*0130*/  LEA.HI R3, R3, R0, RZ, 0x4 ;  /* 0x0000000003037211 */ /* 0x000fe400078f20ff */
[----:B------:R-:W-:Y:S01]  /*0140*/  ISETP.GE.AND P0, PT, R0, 0x100, PT ;  /* 0x000001000000780c */ /* 0x000fe20003f06270 */
[----:B------:R-:W3:Y:S01]  /*0150*/  LDC.64 R14, c[0x0][0x258] ;  /* 0x00009600ff0e7b82 */ /* 0x000ee20000000a00 */
[----:B------:R-:W-:-:S04]  /*0160*/  SHF.R.S32.HI R23, RZ, 0x4, R3 ;  /* 0x00000004ff177819 */ /* 0x000fc80000011403 */
[----:B------:R-:W-:-:S04]  /*0170*/  LEA.HI R2, R23, R23, RZ, 0x2 ;  /* 0x0000001717027211 */ /* 0x000fc800078f10ff */
[----:B------:R-:W-:-:S04]  /*0180*/  LOP3.LUT R2, R2, 0xfffffffc, RZ, 0xc0, !PT ;  /* 0xfffffffc02027812 */ /* 0x000fc800078ec0ff */
[----:B------:R-:W-:-:S05]  /*0190*/  IADD3 R29, R23, -R2, RZ ;  /* 0x80000002171d7210 */ /* 0x000fca0007ffe0ff */
[----:B--2---:R-:W-:-:S04]  /*01a0*/  IMAD.WIDE R6, R29, 0x4, R6 ;  /* 0x000000041d067825 */ /* 0x004fc800078e0206 */
[----:B----4-:R-:W-:Y:S01]  /*01b0*/  IMAD.WIDE R26, R29, 0x4, R26 ;  /* 0x000000041d1a7825 */ /* 0x010fe200078e021a */
[----:B------:R-:W2:Y:S04]  /*01c0*/  @!P0 LDG.E.EL R11, desc[UR4][R6.64] ;  /* 0x00000004060b8981 */ /* 0x000ea8000c2e1900 */
[----:B------:R4:W2:Y:S04]  /*01d0*/  @!P0 LDG.E.EL R19, desc[UR4][R6.64] ;  /* 0x0000000406138981 */ /* 0x0008a8000c2e1900 */
[----:B------:R-:W2:Y:S01]  /*01e0*/  @!P0 LDG.E.EL R18, desc[UR4][R26.64] ;  /* 0x000000041a128981 */ /* 0x000ea2000c2e1900 */
[----:B------:R-:W-:-:S02]  /*01f0*/  CS2R R4, SRZ ;  /* 0x0000000000047805 */ /* 0x000fc4000001ff00 */
[----:B------:R-:W-:Y:S01]  /*0200*/  CS2R R2, SRZ ;  /* 0x0000000000027805 */ /* 0x000fe2000001ff00 */
[----:B-----5:R-:W-:-:S03]  /*0210*/  IMAD.WIDE R24, R29, 0x4, R24 ;  /* 0x000000041d187825 */ /* 0x020fc600078e0218 */
[----:B------:R-:W5:Y:S01]  /*0220*/  @!P0 LDG.E.EL R4, desc[UR4][R26.64] ;  /* 0x000000041a048981 */ /* 0x000f62000c2e1900 */
[C---:B0-----:R-:W-:Y:S01]  /*0230*/  IMAD.WIDE R20, R29.reuse, 0x4, R20 ;  /* 0x000000041d147825 */ /* 0x041fe200078e0214 */
[----:B----4-:R-:W-:Y:S02]  /*0240*/  CS2R R6, SRZ ;  /* 0x0000000000067805 */ /* 0x010fe4000001ff00 */
[----:B------:R-:W4:Y:S01]  /*0250*/  @!P0 LDG.E.EL R9, desc[UR4][R24.64] ;  /* 0x0000000418098981 */ /* 0x000f22000c2e1900 */
[----:B------:R-:W-:-:S03]  /*0260*/  IMAD.WIDE R12, R29, 0x4, R12 ;  /* 0x000000041d0c7825 */ /* 0x000fc600078e020c */
[----:B------:R-:W4:Y:S04]  /*0270*/  @!P0 LDG.E.EL R10, desc[UR4][R24.64] ;  /* 0x00000004180a8981 */ /* 0x000f28000c2e1900 */
[----:B------:R-:W4:Y:S04]  /*0280*/  @!P0 LDG.E.EL R3, desc[UR4][R20.64] ;  /* 0x0000000414038981 */ /* 0x000f28000c2e1900 */
[----:B------:R0:W4:Y:S04]  /*0290*/  @!P0 LDG.E.EL R2, desc[UR4][R20.64] ;  /* 0x0000000414028981 */ /* 0x000128000c2e1900 */
[----:B------:R-:W4:Y:S04]  /*02a0*/  @!P0 LDG.E.EL R5, desc[UR4][R12.64] ;  /* 0x000000040c058981 */ /* 0x000f28000c2e1900 */
[----:B------:R1:W4:Y:S01]  /*02b0*/  @!P0 LDG.E.EL R6, desc[UR4][R12.64] ;  /* 0x000000040c068981 */ /* 0x000322000c2e1900 */
[----:B0-----:R-:W0:Y:S08]  /*02c0*/  LDC.64 R20, c[0x0][0x260] ;  /* 0x00009800ff147b82 */ /* 0x001e300000000a00 */
[----:B-1----:R-:W1:Y:S01]  /*02d0*/  LDC.64 R12, c[0x0][0x268] ;  /* 0x00009a00ff0c7b82 */ /* 0x002e620000000a00 */
[----:B------:R-:W-:-:S05]  /*02e0*/  IMAD.WIDE R16, R29, 0x4, R16 ;  /* 0x000000041d107825 */ /* 0x000fca00078e0210 */
[----:B------:R-:W4:Y:S04]  /*02f0*/  @!P0 LDG.E.EL R8, desc[UR4][R16.64] ;  /* 0x0000000410088981 */ /* 0x000f28000c2e1900 */
[----:B------:R0:W4:Y:S02]  /*0300*/  @!P0 LDG.E.EL R7, desc[UR4][R16.64] ;  /* 0x0000000410078981 */ /* 0x000124000c2e1900 */
[----:B0-----:R-:W-:Y:S01]  /*0310*/  IMAD.WIDE R20, R29, 0x4, R20 ;  /* 0x000000041d147825 */ /* 0x001fe200078e0214 */
[----:B------:R-:W0:Y:S03]  /*0320*/  LDC.64 R16, c[0x0][0x240] ;  /* 0x00009000ff107b82 */ /* 0x000e260000000a00 */
[----:B-1----:R-:W-:Y:S01]  /*0330*/  IMAD.WIDE R12, R23, 0x4, R12 ;  /* 0x00000004170c7825 */ /* 0x002fe200078e020c */
[----:B------:R-:W-:Y:S01]  /*0340*/  HFMA2.MMA R23, -RZ, RZ, 0, 0 ;  /* 0x00000000ff177435 */ /* 0x000fe200000001ff */
[----:B------:R-:W-:-:S02]  /*0350*/  MOV R24, RZ ;  /* 0x000000ff00187202 */ /* 0x000fc40000000f00 */
[----:B---3--:R-:W-:-:S04]  /*0360*/  IMAD.WIDE R14, R29, 0x4, R14 ;  /* 0x000000041d0e7825 */ /* 0x008fc800078e020e */
[----:B------:R-:W3:Y:S04]  /*0370*/  @!P0 LDG.E.EL R24, desc[UR4][R12.64] ;  /* 0x000000040c188981 */ /* 0x000ee8000c2e1900 */
[----:B------:R-:W3:Y:S01]  /*0380*/  @!P0 LDG.E.EL R23, desc[UR4][R12.64] ;  /* 0x000000040c178981 */ /* 0x000ee2000c2e1900 */
[----:B0-----:R-:W-:-:S04]  /*0390*/  IMAD.WIDE R16, R0, 0x4, R16 ;  /* 0x0000000400107825 */ /* 0x001fc800078e0210 */
[----:B--2---:R-:W-:Y:S01]  /*03a0*/  FADD R26, R11, 9.9999997473787516356e-06 ;  /* 0x3727c5ac0b1a7421 */ /* 0x004fe20000000000 */
[----:B------:R-:W-:-:S05]  /*03b0*/  FADD R28, R19, 9.9999997473787516356e-06 ;  /* 0x3727c5ac131c7421 */ /* 0x000fca0000000000 */
[----:B------:R-:W0:Y:S08]  /*03c0*/  MUFU.SQRT R26, R26 ;  /* 0x0000001a001a7308 */ /* 0x000e300000002000 */
[----:B------:R-:W1:Y:S01]  /*03d0*/  MUFU.SQRT R25, R28 ;  /* 0x0000001c00197308 */ /* 0x000e620000002000 */
[----:B------:R-:W-:Y:S01]  /*03e0*/  FADD R22, R18, 9.9999997473787516356e-06 ;  /* 0x3727c5ac12167421 */ /* 0x000fe20000000000 */
[----:B0-----:R-:W-:-:S06]  /*03f0*/  FSETP.GT.AND P2, PT, R26, 8.50705917302346158658e+37, PT ;  /* 0x7e8000001a00780b */ /* 0x001fcc0003f44000 */
[----:B------:R0:W-:Y:S01]  /*0400*/  MUFU.SQRT R27, R22 ;  /* 0x00000016001b7308 */ /* 0x0001e20000002000 */
[C---:B------:R-:W-:Y:S02]  /*0410*/  FSETP.GEU.AND P5, PT, R26.reuse, 1.175494350822287508e-38, PT ;  /* 0x008000001a00780b */ /* 0x040fe40003fae000 */
[C---:B-1----:R-:W-:Y:S02]  /*0420*/  FSETP.GT.AND P3, PT, R25.reuse, 8.50705917302346158658e+37, PT ;  /* 0x7e8000001900780b */ /* 0x042fe40003f64000 */
[----:B------:R-:W-:Y:S01]  /*0430*/  FSETP.GEU.AND P6, PT, R25, 1.175494350822287508e-38, PT ;  /* 0x008000001900780b */ /* 0x000fe20003fce000 */
[----:B0-----:R-:W-:Y:S01]  /*0440*/  HFMA2.MMA R22, -RZ, RZ, 0, 0 ;  /* 0x00000000ff167435 */ /* 0x001fe200000001ff */
[----:B------:R-:W-:Y:S01]  /*0450*/  MOV R19, RZ ;  /* 0x000000ff00137202 */ /* 0x000fe20000000f00 */
[----:B------:R-:W-:Y:S01]  /*0460*/  @P2 FMUL R26, R26, 0.25 ;  /* 0x3e8000001a1a2820 */ /* 0x000fe20000400000 */
[----:B------:R-:W-:-:S04]  /*0470*/  HFMA2.MMA R28, -RZ, RZ, 1.625, 0 ;  /* 0x3e800000ff1c7435 */ /* 0x000fc800000001ff */
[----:B------:R-:W2:Y:S03]  /*0480*/  @!P0 LDG.E.EL R19, desc[UR4][R20.64] ;  /* 0x0000000414138981 */ /* 0x000ea6000c2e1900 */
[----:B------:R-:W-:Y:S01]  /*0490*/  @P3 FMUL R25, R25, 0.25 ;  /* 0x3e80000019193820 */ /* 0x000fe20000400000 */
[----:B------:R0:W2:Y:S01]  /*04a0*/  @!P0 LDG.E.EL R22, desc[UR4][R20.64] ;  /* 0x0000000414168981 */ /* 0x0000a2000c2e1900 */
[----:B------:R-:W-:Y:S02]  /*04b0*/  @!P5 FMUL R26, R26, 16777216 ;  /* 0x4b8000001a1ad820 */ /* 0x000fe40000400000 */
[----:B------:R-:W-:Y:S01]  /*04c0*/  @!P6 FMUL R25, R25, 16777216 ;  /* 0x4b8000001919e820 */ /* 0x000fe20000400000 */
[----:B------:R-:W-:Y:S01]  /*04d0*/  HFMA2.MMA R11, -RZ, RZ, 0, 0 ;  /* 0x00000000ff0b7435 */ /* 0x000fe200000001ff */
[----:B0-----:R-:W0:Y:S02]  /*04e0*/  LDC.64 R20, c[0x0][0x218] ;  /* 0x00008600ff147b82 */ /* 0x001e240000000a00 */
[----:B------:R-:W1:Y:S01]  /*04f0*/  MUFU.RCP R26, R26 ;  /* 0x0000001a001a7308 */ /* 0x000e620000001000 */
[----:B------:R-:W-:-:S02]  /*0500*/  MOV R18, RZ ;  /* 0x000000ff00127202 */ /* 0x000fc40000000f00 */
[----:B------:R-:W-:-:S04]  /*0510*/  FSEL R13, R28, 1, P2 ;  /* 0x3f8000001c0d7808 */ /* 0x000fc80001000000 */
[----:B------:R-:W2:Y:S01]  /*0520*/  @!P0 LDG.E.EL R11, desc[UR4][R14.64] ;  /* 0x000000040e0b8981 */ /* 0x000ea2000c2e1900 */
[----:B------:R-:W0:Y:S01]  /*0530*/  MUFU.RCP R25, R25 ;  /* 0x0000001900197308 */ /* 0x000e220000001000 */
[----:B------:R-:W-:Y:S02]  /*0540*/  FSEL R12, R28, 1, P3 ;  /* 0x3f8000001c0c7808 */ /* 0x000fe40001800000 */
[----:B------:R1:W2:Y:S01]  /*0550*/  @!P0 LDG.E.EL R18, desc[UR4][R14.64] ;  /* 0x000000040e128981 */ /* 0x0002a2000c2e1900 */
[----:B------:R-:W-:Y:S02]  /*0560*/  @!P5 FMUL R13, R13, 16777216 ;  /* 0x4b8000000d0dd820 */ /* 0x000fe40000400000 */
[----:B------:R-:W-:Y:S01]  /*0570*/  @!P6 FMUL R12, R12, 16777216 ;  /* 0x4b8000000c0ce820 */ /* 0x000fe20000400000 */
[----:B-1----:R-:W-:Y:S01]  /*0580*/  CS2R R14, SRZ ;  /* 0x00000000000e7805 */ /* 0x002fe2000001ff00 */
[----:B0-----:R-:W-:-:S05]  /*0590*/  IMAD.WIDE R20, R0, 0x4, R20 ;  /* 0x0000000400147825 */ /* 0x001fca00078e0214 */
[----:B------:R0:W4:Y:S02]  /*05a0*/  @!P0 LDG.E.64 R14, desc[UR4][R16.64] ;  /* 0x00000004100e8981 */ /* 0x000124000c1e1b00 */
[----:B0-----:R-:W-:Y:S01]  /*05b0*/  FMUL R16, R26, R13 ;  /* 0x0000000d1a107220 */ /* 0x001fe20000400000 */
[----:B------:R-:W-:Y:S01]  /*05c0*/  FMUL R17, R25, R12 ;  /* 0x0000000c19117220 */ /* 0x000fe20000400000 */
[----:B------:R-:W-:-:S06]  /*05d0*/  CS2R R12, SRZ ;  /* 0x00000000000c7805 */ /* 0x000fcc000001ff00 */
[----:B------:R-:W3:Y:S01]  /*05e0*/  @!P0 LDG.E.64 R12, desc[UR4][R20.64] ;  /* 0x00000004140c8981 */ /* 0x000ee2000c1e1b00 */
[----:B-----5:R-:W-:Y:S01]  /*05f0*/  FADD R4, R4, 9.9999997473787516356e-06 ;  /* 0x3727c5ac04047421 */ /* 0x020fe20000000000 */
[----:B------:R-:W-:-:S03]  /*0600*/  FSETP.GT.AND P1, PT, R27, 8.50705917302346158658e+37, PT ;  /* 0x7e8000001b00780b */ /* 0x000fc60003f24000 */
[----:B------:R-:W0:Y:S01]  /*0610*/  MUFU.SQRT R25, R4 ;  /* 0x0000000400197308 */ /* 0x000e220000002000 */
[----:B------:R-:W-:Y:S02]  /*0620*/  FSETP.GEU.AND P4, PT, R27, 1.175494350822287508e-38, PT ;  /* 0x008000001b00780b */ /* 0x000fe40003f8e000 */
[----:B------:R-:W-:-:S07]  /*0630*/  FSEL R29, R28, 1, P1 ;  /* 0x3f8000001c1d7808 */ /* 0x000fce0000800000 */
[----:B------:R-:W-:Y:S01]  /*0640*/  @P1 FMUL R27, R27, 0.25 ;  /* 0x3e8000001b1b1820 */ /* 0x000fe20000400000 */
[C---:B0-----:R-:W-:Y:S02]  /*0650*/  FSETP.GT.AND P1, PT, R25.reuse, 8.50705917302346158658e+37, PT ;  /* 0x7e8000001900780b */ /* 0x041fe40003f24000 */
[----:B------:R-:W-:Y:S01]  /*0660*/  FSETP.GEU.AND P2, PT, R25, 1.175494350822287508e-38, PT ;  /* 0x008000001900780b */ /* 0x000fe20003f4e000 */
[----:B------:R-:W-:-:S10]  /*0670*/  @!P4 FMUL R27, R27, 16777216 ;  /* 0x4b8000001b1bc820 */ /* 0x000fd40000400000 */
[----:B------:R-:W-:-:S04]  /*0680*/  @P1 FMUL R25, R25, 0.25 ;  /* 0x3e80000019191820 */ /* 0x000fc80000400000 */
[----:B------:R-:W-:Y:S01]  /*0690*/  @!P2 FMUL R25, R25, 16777216 ;  /* 0x4b8000001919a820 */ /* 0x000fe20000400000 */
[----:B------:R-:W0:Y:S01]  /*06a0*/  MUFU.RCP R27, R27 ;  /* 0x0000001b001b7308 */ /* 0x000e220000001000 */
[----:B------:R-:W-:-:S07]  /*06b0*/  FSEL R28, R28, 1, P1 ;  /* 0x3f8000001c1c7808 */ /* 0x000fce0000800000 */
[----:B------:R-:W1:Y:S01]  /*06c0*/  MUFU.RCP R25, R25 ;  /* 0x0000001900197308 */ /* 0x000e620000001000 */
[----:B------:R-:W-:Y:S01]  /*06d0*/  @!P2 FMUL R28, R28, 16777216 ;  /* 0x4b8000001c1ca820 */ /* 0x000fe20000400000 */
[----:B------:R-:W-:-:S04]  /*06e0*/  @!P4 FMUL R29, R29, 16777216 ;  /* 0x4b8000001d1dc820 */ /* 0x000fc80000400000 */
[----:B0-----:R-:W-:Y:S01]  /*06f0*/  FMUL R27, R27, R29 ;  /* 0x0000001d1b1b7220 */ /* 0x001fe20000400000 */
[----:B-1----:R-:W-:Y:S01]  /*0700*/  FMUL R28, R25, R28 ;  /* 0x0000001c191c7220 */ /* 0x002fe20000400000 */
[----:B----4-:R-:W-:Y:S01]  /*0710*/  FADD R10, -R10, R15 ;  /* 0x0000000f0a0a7221 */ /* 0x010fe20000000100 */
[----:B------:R-:W-:-:S03]  /*0720*/  FADD R9, -R9, R14 ;  /* 0x0000000e09097221 */ /* 0x000fc60000000100 */
[----:B------:R-:W-:Y:S01]  /*0730*/  FMUL R10, R17, R10 ;  /* 0x0000000a110a7220 */ /* 0x000fe20000400000 */
[----:B------:R-:W-:-:S03]  /*0740*/  FMUL R9, R16, R9 ;  /* 0x0000000910097220 */ /* 0x000fc60000400000 */
[----:B--2---:R-:W-:Y:S01]  /*0750*/  FFMA R10, R10, R18, R19 ;  /* 0x000000120a0a7223 */ /* 0x004fe20000000013 */
[----:B---3--:R-:W-:Y:S01]  /*0760*/  FADD R13, -R2, R13 ;  /* 0x0000000d020d7221 */ /* 0x008fe20000000100 */
[----:B------:R-:W-:Y:S02]  /*0770*/  FADD R12, -R3, R12 ;  /* 0x0000000c030c7221 */ /* 0x000fe40000000100 */
[----:B------:R-:W0:Y:S01]  /*0780*/  LDC.64 R2, c[0x0][0x210] ;  /* 0x00008400ff027b82 */ /* 0x000e220000000a00 */
[----:B------:R-:W-:Y:S01]  /*0790*/  FMUL R28, R28, R13 ;  /* 0x0000000d1c1c7220 */ /* 0x000fe20000400000 */
[----:B------:R-:W-:Y:S01]  /*07a0*/  FMUL R27, R27, R12 ;  /* 0x0000000c1b1b7220 */ /* 0x000fe20000400000 */
[----:B------:R-:W-:Y:S02]  /*07b0*/  FFMA R9, R9, R11, R22 ;  /* 0x0000000b09097223 */ /* 0x000fe40000000016 */
[----:B------:R-:W-:Y:S01]  /*07c0*/  FFMA R7, R28, R6, R7 ;  /* 0x000000061c077223 */ /* 0x000fe20000000007 */
[----:B------:R-:W-:-:S03]  /*07d0*/  FFMA R8, R27, R5, R8 ;  /* 0x000000051b087223 */ /* 0x000fc60000000008 */
[----:B------:R-:W-:Y:S01]  /*07e0*/  FADD R7, R10, R7 ;  /* 0x000000070a077221 */ /* 0x000fe20000000000 */
[----:B------:R-:W-:-:S04]  /*07f0*/  FADD R8, R9, R8 ;  /* 0x0000000809087221 */ /* 0x000fc80000000000 */
[C---:B------:R-:W-:Y:S01]  /*0800*/  FSETP.GEU.AND P1, PT, R7.reuse, -R24, PT ;  /* 0x800000180700720b */ /* 0x040fe20003f2e000 */
[----:B------:R-:W-:Y:S01]  /*0810*/  FADD R7, R7, R24 ;  /* 0x0000001807077221 */ /* 0x000fe20000000000 */
[C---:B------:R-:W-:Y:S01]  /*0820*/  FADD R4, R8.reuse, R23 ;  /* 0x0000001708047221 */ /* 0x040fe20000000000 */
[----:B------:R-:W-:-:S03]  /*0830*/  FSETP.GEU.AND P2, PT, R8, -R23, PT ;  /* 0x800000170800720b */ /* 0x000fc60003f4e000 */
[----:B------:R-:W-:Y:S02]  /*0840*/  FSEL R9, R7, RZ, P1 ;  /* 0x000000ff07097208 */ /* 0x000fe40000800000 */
[----:B------:R-:W-:Y:S02]  /*0850*/  FSEL R8, R4, RZ, P2 ;  /* 0x000000ff04087208 */ /* 0x000fe40001000000 */
[----:B------:R-:W-:Y:S01]  /*0860*/  FSETP.GTU.AND P2, PT, R9, RZ, PT ;  /* 0x000000ff0900720b */ /* 0x000fe20003f4c000 */
[----:B0-----:R-:W-:Y:S01]  /*0870*/  IMAD.WIDE R2, R0, 0x4, R2 ;  /* 0x0000000400027825 */ /* 0x001fe200078e0202 */
[----:B------:R-:W-:Y:S02]  /*0880*/  FSETP.GTU.AND P3, PT, R8, RZ, PT ;  /* 0x000000ff0800720b */ /* 0x000fe40003f6c000 */
[----:B------:R-:W-:Y:S02]  /*0890*/  IADD3 R4, P1, R0, UR6, RZ ;  /* 0x0000000600047c10 */ /* 0x000fe4000ff3e0ff */
[----:B------:R-:W-:Y:S01]  /*08a0*/  SEL R7, RZ, 0x100, P2 ;  /* 0x00000100ff077807 */ /* 0x000fe20001000000 */
[----:B------:R0:W-:Y:S01]  /*08b0*/  @!P0 STG.E.64 desc[UR4][R2.64], R8 ;  /* 0x0000000802008986 */ /* 0x0001e2000c101b04 */
[----:B------:R-:W-:-:S02]  /*08c0*/  SEL R6, RZ, 0x1, P3 ;  /* 0x00000001ff067807 */ /* 0x000fc40001800000 */
[----:B------:R-:W-:Y:S02]  /*08d0*/  LEA.HI.X.SX32 R5, R0, UR7, 0x1, P1 ;  /* 0x0000000700057c11 */ /* 0x000fe400088f0eff */
[----:B------:R-:W-:Y:S01]  /*08e0*/  IADD3 R7, R6, R7, RZ ;  /* 0x0000000706077210 */ /* 0x000fe20007ffe0ff */
[----:B0-----:R-:W-:Y:S06]  /*08f0*/  @P0 EXIT ;  /* 0x000000000000094d */ /* 0x001fec0003800000 */
[----:B------:R-:W-:Y:S01]  /*0900*/  STG.E.U16 desc[UR4][R4.64], R7 ;  /* 0x0000000704007986 */ /* 0x000fe2000c101504 */
[----:B------:R-:W-:Y:S05]  /*0910*/  EXIT ;  /* 0x000000000000794d */ /* 0x000fea0003800000 */
.L_x_0:
[----:B------:R-:W-:-:S00]  /*0920*/  BRA `(.L_x_0) ;  /* 0xfffffffc00fc7947 */ /* 0x000fc0000383ffff */
[----:B------:R-:W-:-:S00]  /*0930*/  NOP ;  /* 0x0000000000007918 */ /* 0x000fc00000000000 */
        /* <DEDUP_REMOVED lines=12> */
.L_x_1:


//--------------------- .nv.global.init           --------------------------
	.section	.nv.global.init,"aw",@progbits
.nv.global.init:
	.type		_$_str,@object
	.size		_$_str,(_$_str_$_2 - _$_str)
_$_str:
        /*0000*/ 	.byte	0x5f, 0x5f, 0x43, 0x55, 0x44, 0x41, 0x5f, 0x46, 0x54, 0x5a, 0x00
	.type		_$_str_$_2,@object
	.size		_$_str_$_2,(.L_1 - _$_str_$_2)
_$_str_$_2:
        /*000b*/ 	.byte	0x5f, 0x5f, 0x43, 0x55, 0x44, 0x41, 0x5f, 0x50, 0x52, 0x45, 0x43, 0x5f, 0x53, 0x51, 0x52, 0x54
        /*001b*/ 	.byte	0x00
.L_1:


//--------------------- .nv.constant0.triton_poi_fused__native_batch_norm_legit_no_training_add_relu_threshold_backward_1 --------------------------
	.section	.nv.constant0.triton_poi_fused__native_batch_norm_legit_no_training_add_relu_threshold_backward_1,"a",@progbits
	.sectionflags	@""
	.align	4
.nv.constant0.triton_poi_fused__native_batch_norm_legit_no_training_add_relu_threshold_backward_1:
	.zero		636
